//
// Generated by NVIDIA NVVM Compiler
//
// Compiler Build ID: CL-36424714
// Cuda compilation tools, release 13.0, V13.0.88
// Based on NVVM 20.0.0
//

.version 9.0
.target sm_100
.address_size 64

	// .globl	_Z6gdepthiPiS_S_

.visible .entry _Z6gdepthiPiS_S_(
	.param .u32 _Z6gdepthiPiS_S__param_0,
	.param .u64 .ptr .align 1 _Z6gdepthiPiS_S__param_1,
	.param .u64 .ptr .align 1 _Z6gdepthiPiS_S__param_2,
	.param .u64 .ptr .align 1 _Z6gdepthiPiS_S__param_3
)
{
	.reg .pred 	%p<3>;
	.reg .b32 	%r<370>;
	.reg .b64 	%rd<24>;

	ld.param.u32 	%r31, [_Z6gdepthiPiS_S__param_0];
	ld.param.u64 	%rd3, [_Z6gdepthiPiS_S__param_1];
	cvta.to.global.u64 	%rd6, %rd3;
	mov.u32 	%r33, %ctaid.x;
	mov.u32 	%r34, %ntid.x;
	mov.u32 	%r35, %tid.x;
	mad.lo.s32 	%r36, %r33, %r34, %r35;
	not.b32 	%r37, %r36;
	add.s32 	%r1, %r36, 32;
	mov.u32 	%r38, %ctaid.y;
	mov.u32 	%r39, %ntid.y;
	mov.u32 	%r40, %tid.y;
	mad.lo.s32 	%r2, %r38, %r39, %r40;
	not.b32 	%r41, %r2;
	add.s32 	%r42, %r2, 32;
	shr.s32 	%r43, %r1, 4;
	and.b32  	%r44, %r37, 15;
	mul.lo.s32 	%r45, %r44, %r31;
	shr.s32 	%r46, %r45, 4;
	mad.lo.s32 	%r47, %r43, 75, %r46;
	shr.u32 	%r48, %r42, 4;
	mul.lo.s32 	%r49, %r48, 75;
	and.b32  	%r50, %r41, 15;
	mul.lo.s32 	%r51, %r50, %r31;
	shr.s32 	%r52, %r51, 4;
	add.s32 	%r53, %r52, %r49;
	mad.lo.s32 	%r54, %r47, 7500, %r53;
	mul.wide.s32 	%rd7, %r54, 4;
	add.s64 	%rd8, %rd6, %rd7;
	ld.global.u32 	%r55, [%rd8+-30004];
	shr.u32 	%r3, %r55, 24;
	shr.u32 	%r56, %r55, 16;
	and.b32  	%r4, %r56, 255;
	shr.u32 	%r57, %r55, 8;
	and.b32  	%r5, %r57, 255;
	ld.global.u32 	%r58, [%rd8+-29996];
	shr.u32 	%r6, %r58, 24;
	shr.u32 	%r59, %r58, 16;
	and.b32  	%r7, %r59, 255;
	shr.u32 	%r60, %r58, 8;
	and.b32  	%r8, %r60, 255;
	ld.global.u32 	%r61, [%rd8+-4];
	shr.u32 	%r9, %r61, 24;
	shr.u32 	%r62, %r61, 16;
	and.b32  	%r10, %r62, 255;
	shr.u32 	%r63, %r61, 8;
	and.b32  	%r11, %r63, 255;
	ld.global.u32 	%r64, [%rd8+4];
	shr.u32 	%r12, %r64, 24;
	shr.u32 	%r65, %r64, 16;
	and.b32  	%r13, %r65, 255;
	shr.u32 	%r66, %r64, 8;
	and.b32  	%r14, %r66, 255;
	ld.global.u32 	%r67, [%rd8+29996];
	shr.u32 	%r15, %r67, 24;
	shr.u32 	%r68, %r67, 16;
	and.b32  	%r16, %r68, 255;
	shr.u32 	%r69, %r67, 8;
	and.b32  	%r17, %r69, 255;
	ld.global.u32 	%r70, [%rd8+30004];
	shr.u32 	%r18, %r70, 24;
	shr.u32 	%r71, %r70, 16;
	and.b32  	%r19, %r71, 255;
	shr.u32 	%r72, %r70, 8;
	and.b32  	%r20, %r72, 255;
	mad.lo.s32 	%r73, %r43, 562500, %r52;
	mad.lo.s32 	%r74, %r46, 7500, %r73;
	add.s32 	%r75, %r74, %r49;
	mul.lo.s32 	%r76, %r31, 7501;
	sub.s32 	%r368, %r75, %r76;
	mul.lo.s32 	%r77, %r31, 7499;
	sub.s32 	%r367, %r75, %r77;
	mov.b32 	%r366, 0;
	mov.u32 	%r369, %r366;
$L__BB0_1:
	ld.param.u64 	%rd21, [_Z6gdepthiPiS_S__param_1];
	add.s32 	%r78, %r368, -570076;
	cvta.to.global.u64 	%rd9, %rd21;
	mul.wide.s32 	%rd10, %r78, 4;
	add.s64 	%rd11, %rd9, %rd10;
	ld.global.u32 	%r79, [%rd11];
	shr.u32 	%r80, %r79, 24;
	min.u32 	%r83, %r3, %r80;
	max.u32 	%r84, %r3, %r80;
	sub.s32 	%r85, %r84, %r83;
	shr.u32 	%r86, %r79, 16;
	and.b32  	%r88, %r86, 255;
	min.u32 	%r90, %r4, %r88;
	max.u32 	%r91, %r4, %r88;
	sub.s32 	%r92, %r91, %r90;
	shr.u32 	%r93, %r79, 8;
	and.b32  	%r95, %r93, 255;
	min.u32 	%r97, %r5, %r95;
	max.u32 	%r98, %r5, %r95;
	sub.s32 	%r99, %r98, %r97;
	add.s32 	%r100, %r85, %r369;
	add.s32 	%r101, %r100, %r92;
	add.s32 	%r102, %r101, %r99;
	min.s32 	%r103, %r102, 65535;
	ld.global.u32 	%r104, [%rd11+8];
	shr.u32 	%r105, %r104, 24;
	min.u32 	%r108, %r6, %r105;
	max.u32 	%r109, %r6, %r105;
	sub.s32 	%r110, %r109, %r108;
	shr.u32 	%r111, %r104, 16;
	and.b32  	%r113, %r111, 255;
	min.u32 	%r115, %r7, %r113;
	max.u32 	%r116, %r7, %r113;
	sub.s32 	%r117, %r116, %r115;
	shr.u32 	%r118, %r104, 8;
	and.b32  	%r120, %r118, 255;
	min.u32 	%r122, %r8, %r120;
	max.u32 	%r123, %r8, %r120;
	sub.s32 	%r124, %r123, %r122;
	add.s32 	%r125, %r110, %r103;
	add.s32 	%r126, %r125, %r117;
	add.s32 	%r127, %r126, %r124;
	min.s32 	%r128, %r127, 65535;
	ld.global.u32 	%r129, [%rd11+30000];
	shr.u32 	%r130, %r129, 24;
	min.u32 	%r133, %r9, %r130;
	max.u32 	%r134, %r9, %r130;
	sub.s32 	%r135, %r134, %r133;
	shr.u32 	%r136, %r129, 16;
	and.b32  	%r138, %r136, 255;
	min.u32 	%r140, %r10, %r138;
	max.u32 	%r141, %r10, %r138;
	sub.s32 	%r142, %r141, %r140;
	shr.u32 	%r143, %r129, 8;
	and.b32  	%r145, %r143, 255;
	min.u32 	%r147, %r11, %r145;
	max.u32 	%r148, %r11, %r145;
	sub.s32 	%r149, %r148, %r147;
	add.s32 	%r150, %r135, %r128;
	add.s32 	%r151, %r150, %r142;
	add.s32 	%r152, %r151, %r149;
	min.s32 	%r153, %r152, 65535;
	ld.global.u32 	%r154, [%rd11+30008];
	shr.u32 	%r155, %r154, 24;
	min.u32 	%r158, %r12, %r155;
	max.u32 	%r159, %r12, %r155;
	sub.s32 	%r160, %r159, %r158;
	shr.u32 	%r161, %r154, 16;
	and.b32  	%r163, %r161, 255;
	min.u32 	%r165, %r13, %r163;
	max.u32 	%r166, %r13, %r163;
	sub.s32 	%r167, %r166, %r165;
	shr.u32 	%r168, %r154, 8;
	and.b32  	%r170, %r168, 255;
	min.u32 	%r172, %r14, %r170;
	max.u32 	%r173, %r14, %r170;
	sub.s32 	%r174, %r173, %r172;
	add.s32 	%r175, %r160, %r153;
	add.s32 	%r176, %r175, %r167;
	add.s32 	%r177, %r176, %r174;
	min.s32 	%r178, %r177, 65535;
	ld.global.u32 	%r179, [%rd11+60000];
	shr.u32 	%r180, %r179, 24;
	min.u32 	%r183, %r15, %r180;
	max.u32 	%r184, %r15, %r180;
	sub.s32 	%r185, %r184, %r183;
	shr.u32 	%r186, %r179, 16;
	and.b32  	%r188, %r186, 255;
	min.u32 	%r190, %r16, %r188;
	max.u32 	%r191, %r16, %r188;
	sub.s32 	%r192, %r191, %r190;
	shr.u32 	%r193, %r179, 8;
	and.b32  	%r195, %r193, 255;
	min.u32 	%r197, %r17, %r195;
	max.u32 	%r198, %r17, %r195;
	sub.s32 	%r199, %r198, %r197;
	add.s32 	%r200, %r185, %r178;
	add.s32 	%r201, %r200, %r192;
	add.s32 	%r202, %r201, %r199;
	min.s32 	%r203, %r202, 65535;
	ld.global.u32 	%r204, [%rd11+60008];
	shr.u32 	%r205, %r204, 24;
	min.u32 	%r208, %r18, %r205;
	max.u32 	%r209, %r18, %r205;
	sub.s32 	%r210, %r209, %r208;
	shr.u32 	%r211, %r204, 16;
	and.b32  	%r213, %r211, 255;
	min.u32 	%r215, %r19, %r213;
	max.u32 	%r216, %r19, %r213;
	sub.s32 	%r217, %r216, %r215;
	shr.u32 	%r218, %r204, 8;
	and.b32  	%r220, %r218, 255;
	min.u32 	%r222, %r20, %r220;
	max.u32 	%r223, %r20, %r220;
	sub.s32 	%r224, %r223, %r222;
	add.s32 	%r225, %r210, %r203;
	add.s32 	%r226, %r225, %r217;
	add.s32 	%r227, %r226, %r224;
	min.s32 	%r228, %r227, 65535;
	add.s32 	%r229, %r367, -569926;
	mul.wide.s32 	%rd12, %r229, 4;
	add.s64 	%rd13, %rd9, %rd12;
	ld.global.u32 	%r230, [%rd13];
	shr.u32 	%r231, %r230, 24;
	min.u32 	%r233, %r3, %r231;
	max.u32 	%r234, %r3, %r231;
	sub.s32 	%r235, %r234, %r233;
	shr.u32 	%r236, %r230, 16;
	and.b32  	%r238, %r236, 255;
	min.u32 	%r239, %r4, %r238;
	max.u32 	%r240, %r4, %r238;
	sub.s32 	%r241, %r240, %r239;
	shr.u32 	%r242, %r230, 8;
	and.b32  	%r244, %r242, 255;
	min.u32 	%r245, %r5, %r244;
	max.u32 	%r246, %r5, %r244;
	sub.s32 	%r247, %r246, %r245;
	add.s32 	%r248, %r235, %r228;
	add.s32 	%r249, %r248, %r241;
	add.s32 	%r250, %r249, %r247;
	min.s32 	%r251, %r250, 65535;
	ld.global.u32 	%r252, [%rd13+8];
	shr.u32 	%r253, %r252, 24;
	min.u32 	%r255, %r6, %r253;
	max.u32 	%r256, %r6, %r253;
	sub.s32 	%r257, %r256, %r255;
	shr.u32 	%r258, %r252, 16;
	and.b32  	%r260, %r258, 255;
	min.u32 	%r261, %r7, %r260;
	max.u32 	%r262, %r7, %r260;
	sub.s32 	%r263, %r262, %r261;
	shr.u32 	%r264, %r252, 8;
	and.b32  	%r266, %r264, 255;
	min.u32 	%r267, %r8, %r266;
	max.u32 	%r268, %r8, %r266;
	sub.s32 	%r269, %r268, %r267;
	add.s32 	%r270, %r257, %r251;
	add.s32 	%r271, %r270, %r263;
	add.s32 	%r272, %r271, %r269;
	min.s32 	%r273, %r272, 65535;
	ld.global.u32 	%r274, [%rd13+30000];
	shr.u32 	%r275, %r274, 24;
	min.u32 	%r277, %r9, %r275;
	max.u32 	%r278, %r9, %r275;
	sub.s32 	%r279, %r278, %r277;
	shr.u32 	%r280, %r274, 16;
	and.b32  	%r282, %r280, 255;
	min.u32 	%r283, %r10, %r282;
	max.u32 	%r284, %r10, %r282;
	sub.s32 	%r285, %r284, %r283;
	shr.u32 	%r286, %r274, 8;
	and.b32  	%r288, %r286, 255;
	min.u32 	%r289, %r11, %r288;
	max.u32 	%r290, %r11, %r288;
	sub.s32 	%r291, %r290, %r289;
	add.s32 	%r292, %r279, %r273;
	add.s32 	%r293, %r292, %r285;
	add.s32 	%r294, %r293, %r291;
	min.s32 	%r295, %r294, 65535;
	ld.global.u32 	%r296, [%rd13+30008];
	shr.u32 	%r297, %r296, 24;
	min.u32 	%r299, %r12, %r297;
	max.u32 	%r300, %r12, %r297;
	sub.s32 	%r301, %r300, %r299;
	shr.u32 	%r302, %r296, 16;
	and.b32  	%r304, %r302, 255;
	min.u32 	%r305, %r13, %r304;
	max.u32 	%r306, %r13, %r304;
	sub.s32 	%r307, %r306, %r305;
	shr.u32 	%r308, %r296, 8;
	and.b32  	%r310, %r308, 255;
	min.u32 	%r311, %r14, %r310;
	max.u32 	%r312, %r14, %r310;
	sub.s32 	%r313, %r312, %r311;
	add.s32 	%r314, %r301, %r295;
	add.s32 	%r315, %r314, %r307;
	add.s32 	%r316, %r315, %r313;
	min.s32 	%r317, %r316, 65535;
	ld.global.u32 	%r318, [%rd13+60000];
	shr.u32 	%r319, %r318, 24;
	min.u32 	%r321, %r15, %r319;
	max.u32 	%r322, %r15, %r319;
	sub.s32 	%r323, %r322, %r321;
	shr.u32 	%r324, %r318, 16;
	and.b32  	%r326, %r324, 255;
	min.u32 	%r327, %r16, %r326;
	max.u32 	%r328, %r16, %r326;
	sub.s32 	%r329, %r328, %r327;
	shr.u32 	%r330, %r318, 8;
	and.b32  	%r332, %r330, 255;
	min.u32 	%r333, %r17, %r332;
	max.u32 	%r334, %r17, %r332;
	sub.s32 	%r335, %r334, %r333;
	add.s32 	%r336, %r323, %r317;
	add.s32 	%r337, %r336, %r329;
	add.s32 	%r338, %r337, %r335;
	min.s32 	%r339, %r338, 65535;
	ld.global.u32 	%r340, [%rd13+60008];
	shr.u32 	%r341, %r340, 24;
	min.u32 	%r343, %r18, %r341;
	max.u32 	%r344, %r18, %r341;
	sub.s32 	%r345, %r344, %r343;
	shr.u32 	%r346, %r340, 16;
	and.b32  	%r348, %r346, 255;
	min.u32 	%r349, %r19, %r348;
	max.u32 	%r350, %r19, %r348;
	sub.s32 	%r351, %r350, %r349;
	shr.u32 	%r352, %r340, 8;
	and.b32  	%r354, %r352, 255;
	min.u32 	%r355, %r20, %r354;
	max.u32 	%r356, %r20, %r354;
	sub.s32 	%r357, %r356, %r355;
	add.s32 	%r358, %r345, %r339;
	add.s32 	%r359, %r358, %r351;
	add.s32 	%r360, %r359, %r357;
	min.s32 	%r369, %r360, 65535;
	mad.lo.s32 	%r361, %r31, 7500, 562500;
	add.s32 	%r368, %r368, %r361;
	add.s32 	%r367, %r367, %r361;
	add.s32 	%r366, %r366, 1;
	setp.ne.s32 	%p1, %r366, 3;
	@%p1 bra 	$L__BB0_1;
	ld.param.u64 	%rd23, [_Z6gdepthiPiS_S__param_3];
	mul.lo.s32 	%r362, %r1, 1600;
	cvt.s64.s32 	%rd14, %r362;
	cvt.u64.u32 	%rd15, %r2;
	add.s64 	%rd1, %rd14, %rd15;
	cvta.to.global.u64 	%rd16, %rd23;
	shl.b64 	%rd17, %rd1, 2;
	add.s64 	%rd2, %rd16, %rd17;
	ld.global.u32 	%r363, [%rd2+128];
	max.s32 	%r365, %r369, 137;
	setp.ge.s32 	%p2, %r365, %r363;
	@%p2 bra 	$L__BB0_4;
	ld.param.u64 	%rd22, [_Z6gdepthiPiS_S__param_2];
	st.global.u32 	[%rd2+128], %r369;
	cvta.to.global.u64 	%rd18, %rd22;
	add.s64 	%rd20, %rd18, %rd17;
	st.global.u32 	[%rd20+128], %r31;
$L__BB0_4:
	bar.sync 	0;
	ret;

}


// ===== COMPILED SASS (sm_100) =====

	.target	sm_100

	.elftype	@"ET_EXEC"


//--------------------- .note.nv.tkinfo           --------------------------
	.section	.note.nv.tkinfo,"",@"SHT_NOTE"
	.sectionflags	@"SHF_NOTE_NV_TKINFO"
	.tkinfo
        /*0018*/ 	.word	0x00000002
        /*0030*/ 	.string	""
        /*0030*/ 	.string	"ptxas"
        /*0030*/ 	.string	"Cuda compilation tools, release 13.0, V13.0.88"
        /*0030*/ 	.string	"Build cuda_13.0.r13.0/compiler.36424714_0"
        /*0030*/ 	.string	"-arch sm_100 -m 64 "



//--------------------- .note.nv.cuinfo           --------------------------
	.section	.note.nv.cuinfo,"",@"SHT_NOTE"
	.sectionflags	@"SHF_NOTE_NV_CUINFO"
        /*0018*/ 	.short	0x0002
        /*001a*/ 	.short	0x0064
        /*001c*/ 	.short	0x0082
	.zero		2


//--------------------- .nv.info                  --------------------------
	.section	.nv.info,"",@"SHT_CUDA_INFO"
	.align	4


	//----- nvinfo : EIATTR_REGCOUNT
	.align		4
        /*0000*/ 	.byte	0x04, 0x2f
        /*0002*/ 	.short	(.L_1 - .L_0)
	.align		4
.L_0:
        /*0004*/ 	.word	index@(_Z6gdepthiPiS_S_)
        /*0008*/ 	.word	0x00000027


	//----- nvinfo : EIATTR_FRAME_SIZE
	.align		4
.L_1:
        /*000c*/ 	.byte	0x04, 0x11
        /*000e*/ 	.short	(.L_3 - .L_2)
	.align		4
.L_2:
        /*0010*/ 	.word	index@(_Z6gdepthiPiS_S_)
        /*0014*/ 	.word	0x00000000


	//----- nvinfo : EIATTR_MIN_STACK_SIZE
	.align		4
.L_3:
        /*0018*/ 	.byte	0x04, 0x12
        /*001a*/ 	.short	(.L_5 - .L_4)
	.align		4
.L_4:
        /*001c*/ 	.word	index@(_Z6gdepthiPiS_S_)
        /*0020*/ 	.word	0x00000000
.L_5:


//--------------------- .nv.compat                --------------------------
	.section	.nv.compat,"",@"SHT_CUDA_COMPAT_INFO"
	.align	4
        /*0000*/ 	.byte	0x02, 0x09, 0x00, 0x00, 0x02, 0x02, 0x01, 0x00, 0x02, 0x05, 0x05, 0x00, 0x03, 0x07, 0x01, 0x01
        /*0010*/ 	.byte	0x02, 0x03, 0x00, 0x00, 0x02, 0x06, 0x01, 0x00, 0x04, 0x0b, 0x08, 0x00, 0x09, 0x00, 0x00, 0x00
        /*0020*/ 	.byte	0x00, 0x00, 0x00, 0x00


//--------------------- .nv.info._Z6gdepthiPiS_S_ --------------------------
	.section	.nv.info._Z6gdepthiPiS_S_,"",@"SHT_CUDA_INFO"
	.sectionflags	@""
	.align	4


	//----- nvinfo : EIATTR_CUDA_API_VERSION
	.align		4
        /*0000*/ 	.byte	0x04, 0x37
        /*0002*/ 	.short	(.L_7 - .L_6)
.L_6:
        /*0004*/ 	.word	0x00000082


	//----- nvinfo : EIATTR_KPARAM_INFO
	.align		4
.L_7:
        /*0008*/ 	.byte	0x04, 0x17
        /*000a*/ 	.short	(.L_9 - .L_8)
.L_8:
        /*000c*/ 	.word	0x00000000
        /*0010*/ 	.short	0x0003
        /*0012*/ 	.short	0x0018
        /*0014*/ 	.byte	0x00, 0xf5, 0x21, 0x00


	//----- nvinfo : EIATTR_KPARAM_INFO
	.align		4
.L_9:
        /*0018*/ 	.byte	0x04, 0x17
        /*001a*/ 	.short	(.L_11 - .L_10)
.L_10:
        /*001c*/ 	.word	0x00000000
        /*0020*/ 	.short	0x0002
        /*0022*/ 	.short	0x0010
        /*0024*/ 	.byte	0x00, 0xf5, 0x21, 0x00


	//----- nvinfo : EIATTR_KPARAM_INFO
	.align		4
.L_11:
        /*0028*/ 	.byte	0x04, 0x17
        /*002a*/ 	.short	(.L_13 - .L_12)
.L_12:
        /*002c*/ 	.word	0x00000000
        /*0030*/ 	.short	0x0001
        /*0032*/ 	.short	0x0008
        /*0034*/ 	.byte	0x00, 0xf5, 0x21, 0x00


	//----- nvinfo : EIATTR_KPARAM_INFO
	.align		4
.L_13:
        /*0038*/ 	.byte	0x04, 0x17
        /*003a*/ 	.short	(.L_15 - .L_14)
.L_14:
        /*003c*/ 	.word	0x00000000
        /*0040*/ 	.short	0x0000
        /*0042*/ 	.short	0x0000
        /*0044*/ 	.byte	0x00, 0xf0, 0x11, 0x00


	//----- nvinfo : EIATTR_SPARSE_MMA_MASK
	.align		4
.L_15:
        /*0048*/ 	.byte	0x03, 0x50
        /*004a*/ 	.short	0x0000


	//----- nvinfo : EIATTR_MAXREG_COUNT
	.align		4
        /*004c*/ 	.byte	0x03, 0x1b
        /*004e*/ 	.short	0x00ff


	//----- nvinfo : EIATTR_NUM_BARRIERS
	.align		4
        /*0050*/ 	.byte	0x02, 0x4c
        /*0052*/ 	.byte	0x01
	.zero		1


	//----- nvinfo : EIATTR_MERCURY_ISA_VERSION
	.align		4
        /*0054*/ 	.byte	0x03, 0x5f
        /*0056*/ 	.short	0x0101


	//----- nvinfo : EIATTR_VRC_CTA_INIT_COUNT
	.align		4
        /*0058*/ 	.byte	0x02, 0x4a
	.zero		1
	.zero		1


	//----- nvinfo : EIATTR_EXIT_INSTR_OFFSETS
	.align		4
        /*005c*/ 	.byte	0x04, 0x1c
        /*005e*/ 	.short	(.L_17 - .L_16)


	//   ....[0]....
.L_16:
        /*0060*/ 	.word	0x00001270


	//----- nvinfo : EIATTR_CBANK_PARAM_SIZE
	.align		4
.L_17:
        /*0064*/ 	.byte	0x03, 0x19
        /*0066*/ 	.short	0x0020


	//----- nvinfo : EIATTR_PARAM_CBANK
	.align		4
        /*0068*/ 	.byte	0x04, 0x0a
        /*006a*/ 	.short	(.L_19 - .L_18)
	.align		4
.L_18:
        /*006c*/ 	.word	index@(.nv.constant0._Z6gdepthiPiS_S_)
        /*0070*/ 	.short	0x0380
        /*0072*/ 	.short	0x0020


	//----- nvinfo : EIATTR_SW_WAR
	.align		4
.L_19:
        /*0074*/ 	.byte	0x04, 0x36
        /*0076*/ 	.short	(.L_21 - .L_20)
.L_20:
        /*0078*/ 	.word	0x00000008
.L_21:


//--------------------- .nv.callgraph             --------------------------
	.section	.nv.callgraph,"",@"SHT_CUDA_CALLGRAPH"
	.align	4
	.sectionentsize	8
	.align		4
        /*0000*/ 	.word	0x00000000
	.align		4
        /*0004*/ 	.word	0xffffffff
	.align		4
        /*0008*/ 	.word	0x00000000
	.align		4
        /*000c*/ 	.word	0xfffffffe
	.align		4
        /*0010*/ 	.word	0x00000000
	.align		4
        /*0014*/ 	.word	0xfffffffd
	.align		4
        /*0018*/ 	.word	0x00000000
	.align		4
        /*001c*/ 	.word	0xfffffffc


//--------------------- .text._Z6gdepthiPiS_S_    --------------------------
	.section	.text._Z6gdepthiPiS_S_,"ax",@progbits
	.align	128
        .global         _Z6gdepthiPiS_S_
        .type           _Z6gdepthiPiS_S_,@function
        .size           _Z6gdepthiPiS_S_,(.L_x_2 - _Z6gdepthiPiS_S_)
        .other          _Z6gdepthiPiS_S_,@"STO_CUDA_ENTRY STV_DEFAULT"
_Z6gdepthiPiS_S_:
.text._Z6gdepthiPiS_S_:
[----:B------:R-:W-:Y:S01]  /*0000*/  LDC R1, c[0x0][0x37c] ;  /* 0x0000df00ff017b82 */ /* 0x000fe20000000800 */
[----:B------:R-:W0:Y:S07]  /*0010*/  S2R R3, SR_TID.X ;  /* 0x0000000000037919 */ /* 0x000e2e0000002100 */
[----:B------:R-:W0:Y:S01]  /*0020*/  S2UR UR4, SR_CTAID.X ;  /* 0x00000000000479c3 */ /* 0x000e220000002500 */
[----:B------:R-:W1:Y:S01]  /*0030*/  LDCU UR8, c[0x0][0x380] ;  /* 0x00007000ff0877ac */ /* 0x000e620008000800 */
[----:B------:R-:W-:Y:S01]  /*0040*/  IMAD.MOV.U32 R9, RZ, RZ, 0x4 ;  /* 0x00000004ff097424 */ /* 0x000fe200078e00ff */
[----:B------:R-:W2:Y:S01]  /*0050*/  S2R R5, SR_TID.Y ;  /* 0x0000000000057919 */ /* 0x000ea20000002200 */
[----:B------:R-:W3:Y:S04]  /*0060*/  LDCU.64 UR10, c[0x0][0x388] ;  /* 0x00007100ff0a77ac */ /* 0x000ee80008000a00 */
[----:B------:R-:W0:Y:S01]  /*0070*/  LDC R0, c[0x0][0x360] ;  /* 0x0000d800ff007b82 */ /* 0x000e220000000800 */
[----:B------:R-:W4:Y:S07]  /*0080*/  LDCU.64 UR6, c[0x0][0x358] ;  /* 0x00006b00ff0677ac */ /* 0x000f2e0008000a00 */
[----:B------:R-:W2:Y:S08]  /*0090*/  S2UR UR5, SR_CTAID.Y ;  /* 0x00000000000579c3 */ /* 0x000eb00000002600 */
[----:B------:R-:W2:Y:S01]  /*00a0*/  LDC R4, c[0x0][0x364] ;  /* 0x0000d900ff047b82 */ /* 0x000ea20000000800 */
[----:B0-----:R-:W-:-:S04]  /*00b0*/  IMAD R0, R0, UR4, R3 ;  /* 0x0000000400007c24 */ /* 0x001fc8000f8e0203 */
[C---:B------:R-:W-:Y:S01]  /*00c0*/  VIADD R2, R0.reuse, 0x20 ;  /* 0x0000002000027836 */ /* 0x040fe20000000000 */
[----:B------:R-:W-:-:S05]  /*00d0*/  LOP3.LUT R3, R0, 0xf, RZ, 0xc, !PT ;  /* 0x0000000f00037812 */ /* 0x000fca00078e0cff */
[----:B-1----:R-:W-:-:S05]  /*00e0*/  IMAD R6, R3, UR8, RZ ;  /* 0x0000000803067c24 */ /* 0x002fca000f8e02ff */
[----:B------:R-:W-:Y:S01]  /*00f0*/  SHF.R.S32.HI R6, RZ, 0x4, R6 ;  /* 0x00000004ff067819 */ /* 0x000fe20000011406 */
[----:B--2---:R-:W-:-:S04]  /*0100*/  IMAD R4, R4, UR5, R5 ;  /* 0x0000000504047c24 */ /* 0x004fc8000f8e0205 */
[C---:B------:R-:W-:Y:S01]  /*0110*/  VIADD R3, R4.reuse, 0x20 ;  /* 0x0000002004037836 */ /* 0x040fe20000000000 */
[----:B------:R-:W-:-:S04]  /*0120*/  LOP3.LUT R5, R4, 0xf, RZ, 0xc, !PT ;  /* 0x0000000f04057812 */ /* 0x000fc800078e0cff */
[----:B------:R-:W-:Y:S01]  /*0130*/  SHF.R.U32.HI R7, RZ, 0x4, R3 ;  /* 0x00000004ff077819 */ /* 0x000fe20000011603 */
[----:B------:R-:W-:Y:S01]  /*0140*/  IMAD R8, R5, UR8, RZ ;  /* 0x0000000805087c24 */ /* 0x000fe2000f8e02ff */
[----:B------:R-:W-:-:S04]  /*0150*/  SHF.R.S32.HI R5, RZ, 0x4, R2 ;  /* 0x00000004ff057819 */ /* 0x000fc80000011402 */
[----:B------:R-:W-:Y:S01]  /*0160*/  SHF.R.S32.HI R8, RZ, 0x4, R8 ;  /* 0x00000004ff087819 */ /* 0x000fe20000011408 */
[----:B------:R-:W-:-:S04]  /*0170*/  IMAD R2, R5, 0x4b, R6 ;  /* 0x0000004b05027824 */ /* 0x000fc800078e0206 */
[----:B------:R-:W-:-:S04]  /*0180*/  IMAD R3, R7, 0x4b, R8 ;  /* 0x0000004b07037824 */ /* 0x000fc800078e0208 */
[----:B------:R-:W-:-:S04]  /*0190*/  IMAD R2, R2, 0x1d4c, R3 ;  /* 0x00001d4c02027824 */ /* 0x000fc800078e0203 */
[----:B---3--:R-:W-:-:S05]  /*01a0*/  IMAD.WIDE R2, R2, R9, UR10 ;  /* 0x0000000a02027e25 */ /* 0x008fca000f8e0209 */
[----:B----4-:R-:W2:Y:S04]  /*01b0*/  LDG.E R9, desc[UR6][R2.64+-0x7534] ;  /* 0xff8acc0602097981 */ /* 0x010ea8000c1e1900 */
[----:B------:R-:W3:Y:S04]  /*01c0*/  LDG.E R10, desc[UR6][R2.64+-0x752c] ;  /* 0xff8ad406020a7981 */ /* 0x000ee8000c1e1900 */
[----:B------:R-:W4:Y:S04]  /*01d0*/  LDG.E R11, desc[UR6][R2.64+-0x4] ;  /* 0xfffffc06020b7981 */ /* 0x000f28000c1e1900 */
[----:B------:R-:W5:Y:S04]  /*01e0*/  LDG.E R12, desc[UR6][R2.64+0x4] ;  /* 0x00000406020c7981 */ /* 0x000f68000c1e1900 */
[----:B------:R-:W5:Y:S04]  /*01f0*/  LDG.E R13, desc[UR6][R2.64+0x752c] ;  /* 0x00752c06020d7981 */ /* 0x000f68000c1e1900 */
[----:B------:R-:W5:Y:S01]  /*0200*/  LDG.E R24, desc[UR6][R2.64+0x7534] ;  /* 0x0075340602187981 */ /* 0x000f62000c1e1900 */
[----:B------:R-:W-:Y:S01]  /*0210*/  IMAD R5, R5, 0x89544, R8 ;  /* 0x0008954405057824 */ /* 0x000fe200078e0208 */
[----:B------:R-:W-:Y:S01]  /*0220*/  UMOV UR4, URZ ;  /* 0x000000ff00047c82 */ /* 0x000fe20008000000 */
[----:B------:R-:W-:-:S02]  /*0230*/  IMAD R8, RZ, RZ, -UR8 ;  /* 0x80000008ff087e24 */ /* 0x000fc4000f8e02ff */
[----:B------:R-:W-:Y:S02]  /*0240*/  IMAD R6, R6, 0x1d4c, R5 ;  /* 0x00001d4c06067824 */ /* 0x000fe400078e0205 */
[----:B------:R-:W-:Y:S02]  /*0250*/  IMAD.MOV.U32 R27, RZ, RZ, RZ ;  /* 0x000000ffff1b7224 */ /* 0x000fe400078e00ff */
[----:B------:R-:W-:-:S04]  /*0260*/  IMAD R5, R7, 0x4b, R6 ;  /* 0x0000004b07057824 */ /* 0x000fc800078e0206 */
[C-C-:B------:R-:W-:Y:S02]  /*0270*/  IMAD R6, R8.reuse, 0x1d4d, R5.reuse ;  /* 0x00001d4d08067824 */ /* 0x140fe400078e0205 */
[----:B------:R-:W-:Y:S01]  /*0280*/  IMAD R5, R8, 0x1d4b, R5 ;  /* 0x00001d4b08057824 */ /* 0x000fe200078e0205 */
[--C-:B--2---:R-:W-:Y:S02]  /*0290*/  SHF.R.U32.HI R14, RZ, 0x10, R9.reuse ;  /* 0x00000010ff0e7819 */ /* 0x104fe40000011609 */
[--C-:B------:R-:W-:Y:S02]  /*02a0*/  SHF.R.U32.HI R8, RZ, 0x18, R9.reuse ;  /* 0x00000018ff087819 */ /* 0x100fe40000011609 */
[----:B------:R-:W-:Y:S02]  /*02b0*/  SHF.R.U32.HI R15, RZ, 0x8, R9 ;  /* 0x00000008ff0f7819 */ /* 0x000fe40000011609 */
[--C-:B---3--:R-:W-:Y:S02]  /*02c0*/  SHF.R.U32.HI R16, RZ, 0x10, R10.reuse ;  /* 0x00000010ff107819 */ /* 0x108fe4000001160a */
[----:B------:R-:W-:-:S02]  /*02d0*/  SHF.R.U32.HI R9, RZ, 0x18, R10 ;  /* 0x00000018ff097819 */ /* 0x000fc4000001160a */
[----:B------:R-:W-:Y:S02]  /*02e0*/  SHF.R.U32.HI R17, RZ, 0x8, R10 ;  /* 0x00000008ff117819 */ /* 0x000fe4000001160a */
[--C-:B----4-:R-:W-:Y:S02]  /*02f0*/  SHF.R.U32.HI R18, RZ, 0x10, R11.reuse ;  /* 0x00000010ff127819 */ /* 0x110fe4000001160b */
[--C-:B------:R-:W-:Y:S02]  /*0300*/  SHF.R.U32.HI R10, RZ, 0x18, R11.reuse ;  /* 0x00000018ff0a7819 */ /* 0x100fe4000001160b */
[----:B------:R-:W-:Y:S02]  /*0310*/  SHF.R.U32.HI R19, RZ, 0x8, R11 ;  /* 0x00000008ff137819 */ /* 0x000fe4000001160b */
[--C-:B-----5:R-:W-:Y:S02]  /*0320*/  SHF.R.U32.HI R20, RZ, 0x10, R12.reuse ;  /* 0x00000010ff147819 */ /* 0x120fe4000001160c */
[----:B------:R-:W-:-:S02]  /*0330*/  SHF.R.U32.HI R21, RZ, 0x8, R12 ;  /* 0x00000008ff157819 */ /* 0x000fc4000001160c */
[--C-:B------:R-:W-:Y:S02]  /*0340*/  SHF.R.U32.HI R22, RZ, 0x10, R13.reuse ;  /* 0x00000010ff167819 */ /* 0x100fe4000001160d */
[--C-:B------:R-:W-:Y:S02]  /*0350*/  SHF.R.U32.HI R23, RZ, 0x8, R13.reuse ;  /* 0x00000008ff177819 */ /* 0x100fe4000001160d */
[--C-:B------:R-:W-:Y:S02]  /*0360*/  SHF.R.U32.HI R2, RZ, 0x10, R24.reuse ;  /* 0x00000010ff027819 */ /* 0x100fe40000011618 */
[----:B------:R-:W-:Y:S02]  /*0370*/  SHF.R.U32.HI R7, RZ, 0x8, R24 ;  /* 0x00000008ff077819 */ /* 0x000fe40000011618 */
[----:B------:R-:W-:Y:S02]  /*0380*/  SHF.R.U32.HI R11, RZ, 0x18, R12 ;  /* 0x00000018ff0b7819 */ /* 0x000fe4000001160c */
[----:B------:R-:W-:-:S02]  /*0390*/  SHF.R.U32.HI R12, RZ, 0x18, R13 ;  /* 0x00000018ff0c7819 */ /* 0x000fc4000001160d */
[----:B------:R-:W-:Y:S02]  /*03a0*/  SHF.R.U32.HI R13, RZ, 0x18, R24 ;  /* 0x00000018ff0d7819 */ /* 0x000fe40000011618 */
[----:B------:R-:W-:Y:S02]  /*03b0*/  LOP3.LUT R14, R14, 0xff, RZ, 0xc0, !PT ;  /* 0x000000ff0e0e7812 */ /* 0x000fe400078ec0ff */
[----:B------:R-:W-:Y:S02]  /*03c0*/  LOP3.LUT R15, R15, 0xff, RZ, 0xc0, !PT ;  /* 0x000000ff0f0f7812 */ /* 0x000fe400078ec0ff */
[----:B------:R-:W-:Y:S02]  /*03d0*/  LOP3.LUT R16, R16, 0xff, RZ, 0xc0, !PT ;  /* 0x000000ff10107812 */ /* 0x000fe400078ec0ff */
[----:B------:R-:W-:Y:S02]  /*03e0*/  LOP3.LUT R17, R17, 0xff, RZ, 0xc0, !PT ;  /* 0x000000ff11117812 */ /* 0x000fe400078ec0ff */
[----:B------:R-:W-:-:S02]  /*03f0*/  LOP3.LUT R18, R18, 0xff, RZ, 0xc0, !PT ;  /* 0x000000ff12127812 */ /* 0x000fc400078ec0ff */
[----:B------:R-:W-:Y:S02]  /*0400*/  LOP3.LUT R19, R19, 0xff, RZ, 0xc0, !PT ;  /* 0x000000ff13137812 */ /* 0x000fe400078ec0ff */
[----:B------:R-:W-:Y:S02]  /*0410*/  LOP3.LUT R20, R20, 0xff, RZ, 0xc0, !PT ;  /* 0x000000ff14147812 */ /* 0x000fe400078ec0ff */
[----:B------:R-:W-:Y:S02]  /*0420*/  LOP3.LUT R21, R21, 0xff, RZ, 0xc0, !PT ;  /* 0x000000ff15157812 */ /* 0x000fe400078ec0ff */
[----:B------:R-:W-:Y:S02]  /*0430*/  LOP3.LUT R22, R22, 0xff, RZ, 0xc0, !PT ;  /* 0x000000ff16167812 */ /* 0x000fe400078ec0ff */
[----:B------:R-:W-:Y:S02]  /*0440*/  LOP3.LUT R23, R23, 0xff, RZ, 0xc0, !PT ;  /* 0x000000ff17177812 */ /* 0x000fe400078ec0ff */
[----:B------:R-:W-:-:S02]  /*0450*/  LOP3.LUT R24, R2, 0xff, RZ, 0xc0, !PT ;  /* 0x000000ff02187812 */ /* 0x000fc400078ec0ff */
[----:B------:R-:W-:-:S07]  /*0460*/  LOP3.LUT R7, R7, 0xff, RZ, 0xc0, !PT ;  /* 0x000000ff07077812 */ /* 0x000fce00078ec0ff */
.L_x_0:
[----:B------:R-:W-:Y:S02]  /*0470*/  VIADD R2, R6, 0xfff74d24 ;  /* 0xfff74d2406027836 */ /* 0x000fe40000000000 */
[----:B------:R-:W-:-:S04]  /*0480*/  IMAD.MOV.U32 R3, RZ, RZ, 0x4 ;  /* 0x00000004ff037424 */ /* 0x000fc800078e00ff */
[----:B------:R-:W-:-:S05]  /*0490*/  IMAD.WIDE R2, R2, R3, UR10 ;  /* 0x0000000a02027e25 */ /* 0x000fca000f8e0203 */
[----:B------:R-:W2:Y:S04]  /*04a0*/  LDG.E R30, desc[UR6][R2.64] ;  /* 0x00000006021e7981 */ /* 0x000ea8000c1e1900 */
[----:B------:R-:W3:Y:S04]  /*04b0*/  LDG.E R29, desc[UR6][R2.64+0x8] ;  /* 0x00000806021d7981 */ /* 0x000ee8000c1e1900 */
[----:B------:R-:W4:Y:S04]  /*04c0*/  LDG.E R28, desc[UR6][R2.64+0x7530] ;  /* 0x00753006021c7981 */ /* 0x000f28000c1e1900 */
[----:B------:R-:W5:Y:S04]  /*04d0*/  LDG.E R25, desc[UR6][R2.64+0x7538] ;  /* 0x0075380602197981 */ /* 0x000f68000c1e1900 */
[----:B------:R-:W5:Y:S01]  /*04e0*/  LDG.E R26, desc[UR6][R2.64+0xea60] ;  /* 0x00ea6006021a7981 */ /* 0x000f62000c1e1900 */
[----:B--2---:R-:W-:-:S04]  /*04f0*/  SHF.R.U32.HI R31, RZ, 0x18, R30 ;  /* 0x00000018ff1f7819 */ /* 0x004fc8000001161e */
[CC--:B------:R-:W-:Y:S02]  /*0500*/  VIMNMX.U32 R32, PT, PT, R8.reuse, R31.reuse, PT ;  /* 0x0000001f08207248 */ /* 0x0c0fe40003fe0000 */
[----:B------:R-:W-:-:S04]  /*0510*/  VIMNMX.U32 R31, PT, PT, R8, R31, !PT ;  /* 0x0000001f081f7248 */ /* 0x000fc80007fe0000 */
[----:B------:R-:W-:Y:S02]  /*0520*/  IADD3 R33, PT, PT, R27, R31, -R32 ;  /* 0x0000001f1b217210 */ /* 0x000fe40007ffe820 */
[--C-:B------:R-:W-:Y:S02]  /*0530*/  SHF.R.U32.HI R27, RZ, 0x10, R30.reuse ;  /* 0x00000010ff1b7819 */ /* 0x100fe4000001161e */
[----:B------:R-:W-:Y:S02]  /*0540*/  SHF.R.U32.HI R32, RZ, 0x8, R30 ;  /* 0x00000008ff207819 */ /* 0x000fe4000001161e */
[----:B------:R-:W-:Y:S02]  /*0550*/  LOP3.LUT R27, R27, 0xff, RZ, 0xc0, !PT ;  /* 0x000000ff1b1b7812 */ /* 0x000fe400078ec0ff */
[----:B------:R-:W-:Y:S02]  /*0560*/  LOP3.LUT R32, R32, 0xff, RZ, 0xc0, !PT ;  /* 0x000000ff20207812 */ /* 0x000fe400078ec0ff */
[----:B------:R-:W-:-:S02]  /*0570*/  VIMNMX.U32 R30, PT, PT, R14, R27, PT ;  /* 0x0000001b0e1e7248 */ /* 0x000fc40003fe0000 */
[----:B------:R-:W-:Y:S02]  /*0580*/  VIMNMX.U32 R31, PT, PT, R14, R27, !PT ;  /* 0x0000001b0e1f7248 */ /* 0x000fe40007fe0000 */
[----:B------:R0:W2:Y:S02]  /*0590*/  LDG.E R27, desc[UR6][R2.64+0xea68] ;  /* 0x00ea6806021b7981 */ /* 0x0000a4000c1e1900 */
[----:B------:R-:W-:Y:S02]  /*05a0*/  IADD3 R33, PT, PT, R33, R31, -R30 ;  /* 0x0000001f21217210 */ /* 0x000fe40007ffe81e */
[CC--:B------:R-:W-:Y:S02]  /*05b0*/  VIMNMX.U32 R30, PT, PT, R15.reuse, R32.reuse, PT ;  /* 0x000000200f1e7248 */ /* 0x0c0fe40003fe0000 */
[----:B------:R-:W-:Y:S02]  /*05c0*/  VIMNMX.U32 R31, PT, PT, R15, R32, !PT ;  /* 0x000000200f1f7248 */ /* 0x000fe40007fe0000 */
[----:B---3--:R-:W-:-:S02]  /*05d0*/  SHF.R.U32.HI R32, RZ, 0x18, R29 ;  /* 0x00000018ff207819 */ /* 0x008fc4000001161d */
[----:B------:R-:W-:Y:S01]  /*05e0*/  IADD3 R30, PT, PT, R33, R31, -R30 ;  /* 0x0000001f211e7210 */ /* 0x000fe20007ffe81e */
[----:B0-----:R-:W-:Y:S01]  /*05f0*/  VIADD R2, R5, 0xfff74dba ;  /* 0xfff74dba05027836 */ /* 0x001fe20000000000 */
[----:B------:R-:W-:Y:S01]  /*0600*/  SHF.R.U32.HI R33, RZ, 0x10, R29 ;  /* 0x00000010ff217819 */ /* 0x000fe2000001161d */
[----:B------:R-:W-:Y:S01]  /*0610*/  IMAD.MOV.U32 R3, RZ, RZ, 0x4 ;  /* 0x00000004ff037424 */ /* 0x000fe200078e00ff */
[CC--:B------:R-:W-:Y:S02]  /*0620*/  VIMNMX.U32 R31, PT, PT, R9.reuse, R32.reuse, PT ;  /* 0x00000020091f7248 */ /* 0x0c0fe40003fe0000 */
[----:B------:R-:W-:Y:S01]  /*0630*/  VIMNMX.U32 R32, PT, PT, R9, R32, !PT ;  /* 0x0000002009207248 */ /* 0x000fe20007fe0000 */
[----:B------:R-:W-:Y:S01]  /*0640*/  IMAD.WIDE R2, R2, R3, UR10 ;  /* 0x0000000a02027e25 */ /* 0x000fe2000f8e0203 */
[----:B------:R-:W-:Y:S02]  /*0650*/  VIMNMX R30, PT, PT, R30, 0xffff, PT ;  /* 0x0000ffff1e1e7848 */ /* 0x000fe40003fe0100 */
[----:B------:R-:W-:-:S02]  /*0660*/  LOP3.LUT R33, R33, 0xff, RZ, 0xc0, !PT ;  /* 0x000000ff21217812 */ /* 0x000fc400078ec0ff */
[----:B------:R-:W-:Y:S02]  /*0670*/  IADD3 R31, PT, PT, R30, R32, -R31 ;  /* 0x000000201e1f7210 */ /* 0x000fe40007ffe81f */
[CC--:B------:R-:W-:Y:S02]  /*0680*/  VIMNMX.U32 R30, PT, PT, R16.reuse, R33.reuse, PT ;  /* 0x00000021101e7248 */ /* 0x0c0fe40003fe0000 */
[----:B------:R-:W-:-:S04]  /*0690*/  VIMNMX.U32 R33, PT, PT, R16, R33, !PT ;  /* 0x0000002110217248 */ /* 0x000fc80007fe0000 */
[----:B------:R-:W-:Y:S02]  /*06a0*/  IADD3 R33, PT, PT, R31, R33, -R30 ;  /* 0x000000211f217210 */ /* 0x000fe40007ffe81e */
[----:B------:R-:W-:Y:S02]  /*06b0*/  SHF.R.U32.HI R30, RZ, 0x8, R29 ;  /* 0x00000008ff1e7819 */ /* 0x000fe4000001161d */
[----:B------:R-:W3:Y:S02]  /*06c0*/  LDG.E R29, desc[UR6][R2.64] ;  /* 0x00000006021d7981 */ /* 0x000ee4000c1e1900 */
[----:B------:R-:W-:-:S04]  /*06d0*/  LOP3.LUT R30, R30, 0xff, RZ, 0xc0, !PT ;  /* 0x000000ff1e1e7812 */ /* 0x000fc800078ec0ff */
[CC--:B------:R-:W-:Y:S02]  /*06e0*/  VIMNMX.U32 R31, PT, PT, R17.reuse, R30.reuse, PT ;  /* 0x0000001e111f7248 */ /* 0x0c0fe40003fe0000 */
[----:B------:R-:W-:-:S04]  /*06f0*/  VIMNMX.U32 R30, PT, PT, R17, R30, !PT ;  /* 0x0000001e111e7248 */ /* 0x000fc80007fe0000 */
[----:B------:R-:W-:Y:S02]  /*0700*/  IADD3 R30, PT, PT, R33, R30, -R31 ;  /* 0x0000001e211e7210 */ /* 0x000fe40007ffe81f */
[----:B----4-:R-:W-:Y:S02]  /*0710*/  SHF.R.U32.HI R31, RZ, 0x18, R28 ;  /* 0x00000018ff1f7819 */ /* 0x010fe4000001161c */
[----:B------:R-:W-:Y:S02]  /*0720*/  VIMNMX R30, PT, PT, R30, 0xffff, PT ;  /* 0x0000ffff1e1e7848 */ /* 0x000fe40003fe0100 */
[CC--:B------:R-:W-:Y:S02]  /*0730*/  VIMNMX.U32 R33, PT, PT, R10.reuse, R31.reuse, PT ;  /* 0x0000001f0a217248 */ /* 0x0c0fe40003fe0000 */
[----:B------:R-:W-:-:S04]  /*0740*/  VIMNMX.U32 R31, PT, PT, R10, R31, !PT ;  /* 0x0000001f0a1f7248 */ /* 0x000fc80007fe0000 */
[----:B------:R-:W-:Y:S02]  /*0750*/  IADD3 R33, PT, PT, R30, R31, -R33 ;  /* 0x0000001f1e217210 */ /* 0x000fe40007ffe821 */
[----:B------:R-:W4:Y:S01]  /*0760*/  LDG.E R30, desc[UR6][R2.64+0x8] ;  /* 0x00000806021e7981 */ /* 0x000f22000c1e1900 */
[--C-:B------:R-:W-:Y:S02]  /*0770*/  SHF.R.U32.HI R31, RZ, 0x10, R28.reuse ;  /* 0x00000010ff1f7819 */ /* 0x100fe4000001161c */
[----:B------:R-:W-:Y:S02]  /*0780*/  SHF.R.U32.HI R28, RZ, 0x8, R28 ;  /* 0x00000008ff1c7819 */ /* 0x000fe4000001161c */
[----:B------:R-:W-:-:S04]  /*0790*/  LOP3.LUT R31, R31, 0xff, RZ, 0xc0, !PT ;  /* 0x000000ff1f1f7812 */ /* 0x000fc800078ec0ff */
[CC--:B------:R-:W-:Y:S02]  /*07a0*/  VIMNMX.U32 R32, PT, PT, R18.reuse, R31.reuse, PT ;  /* 0x0000001f12207248 */ /* 0x0c0fe40003fe0000 */
[----:B------:R-:W-:-:S04]  /*07b0*/  VIMNMX.U32 R31, PT, PT, R18, R31, !PT ;  /* 0x0000001f121f7248 */ /* 0x000fc80007fe0000 */
[----:B------:R-:W-:Y:S02]  /*07c0*/  IADD3 R33, PT, PT, R33, R31, -R32 ;  /* 0x0000001f21217210 */ /* 0x000fe40007ffe820 */
[----:B------:R-:W-:Y:S02]  /*07d0*/  LOP3.LUT R32, R28, 0xff, RZ, 0xc0, !PT ;  /* 0x000000ff1c207812 */ /* 0x000fe400078ec0ff */
[----:B------:R-:W4:Y:S02]  /*07e0*/  LDG.E R28, desc[UR6][R2.64+0x7530] ;  /* 0x00753006021c7981 */ /* 0x000f24000c1e1900 */
[CC--:B------:R-:W-:Y:S02]  /*07f0*/  VIMNMX.U32 R31, PT, PT, R19.reuse, R32.reuse, PT ;  /* 0x00000020131f7248 */ /* 0x0c0fe40003fe0000 */
[----:B------:R-:W-:-:S04]  /*0800*/  VIMNMX.U32 R32, PT, PT, R19, R32, !PT ;  /* 0x0000002013207248 */ /* 0x000fc80007fe0000 */
[----:B------:R-:W-:Y:S02]  /*0810*/  IADD3 R31, PT, PT, R33, R32, -R31 ;  /* 0x00000020211f7210 */ /* 0x000fe40007ffe81f */
[----:B-----5:R-:W-:Y:S02]  /*0820*/  SHF.R.U32.HI R32, RZ, 0x18, R25 ;  /* 0x00000018ff207819 */ /* 0x020fe40000011619 */
[----:B------:R-:W-:Y:S02]  /*0830*/  VIMNMX R31, PT, PT, R31, 0xffff, PT ;  /* 0x0000ffff1f1f7848 */ /* 0x000fe40003fe0100 */
[CC--:B------:R-:W-:Y:S02]  /*0840*/  VIMNMX.U32 R34, PT, PT, R11.reuse, R32.reuse, PT ;  /* 0x000000200b227248 */ /* 0x0c0fe40003fe0000 */
[----:B------:R-:W-:-:S04]  /*0850*/  VIMNMX.U32 R32, PT, PT, R11, R32, !PT ;  /* 0x000000200b207248 */ /* 0x000fc80007fe0000 */
[----:B------:R-:W-:Y:S02]  /*0860*/  IADD3 R34, PT, PT, R31, R32, -R34 ;  /* 0x000000201f227210 */ /* 0x000fe40007ffe822 */
[----:B------:R-:W5:Y:S01]  /*0870*/  LDG.E R31, desc[UR6][R2.64+0x7538] ;  /* 0x00753806021f7981 */ /* 0x000f62000c1e1900 */
[----:B------:R-:W-:-:S04]  /*0880*/  SHF.R.U32.HI R32, RZ, 0x10, R25 ;  /* 0x00000010ff207819 */ /* 0x000fc80000011619 */
[----:B------:R-:W-:-:S04]  /*0890*/  LOP3.LUT R33, R32, 0xff, RZ, 0xc0, !PT ;  /* 0x000000ff20217812 */ /* 0x000fc800078ec0ff */
[CC--:B------:R-:W-:Y:S02]  /*08a0*/  VIMNMX.U32 R32, PT, PT, R20.reuse, R33.reuse, PT ;  /* 0x0000002114207248 */ /* 0x0c0fe40003fe0000 */
[----:B------:R-:W-:-:S04]  /*08b0*/  VIMNMX.U32 R33, PT, PT, R20, R33, !PT ;  /* 0x0000002114217248 */ /* 0x000fc80007fe0000 */
[----:B------:R-:W-:Y:S02]  /*08c0*/  IADD3 R33, PT, PT, R34, R33, -R32 ;  /* 0x0000002122217210 */ /* 0x000fe40007ffe820 */
[----:B------:R-:W5:Y:S04]  /*08d0*/  LDG.E R32, desc[UR6][R2.64+0xea60] ;  /* 0x00ea600602207981 */ /* 0x000f68000c1e1900 */
[----:B------:R0:W5:Y:S01]  /*08e0*/  LDG.E R34, desc[UR6][R2.64+0xea68] ;  /* 0x00ea680602227981 */ /* 0x000162000c1e1900 */
[----:B------:R-:W-:Y:S01]  /*08f0*/  SHF.R.U32.HI R25, RZ, 0x8, R25 ;  /* 0x00000008ff197819 */ /* 0x000fe20000011619 */
[----:B------:R-:W-:Y:S01]  /*0900*/  UIADD3 UR4, UPT, UPT, UR4, 0x1, URZ ;  /* 0x0000000104047890 */ /* 0x000fe2000fffe0ff */
[----:B------:R-:W-:Y:S02]  /*0910*/  UMOV UR5, 0x1d4c ;  /* 0x00001d4c00057882 */ /* 0x000fe40000000000 */
[----:B------:R-:W-:Y:S01]  /*0920*/  LOP3.LUT R36, R25, 0xff, RZ, 0xc0, !PT ;  /* 0x000000ff19247812 */ /* 0x000fe200078ec0ff */
[----:B------:R-:W-:-:S02]  /*0930*/  UISETP.NE.AND UP0, UPT, UR4, 0x3, UPT ;  /* 0x000000030400788c */ /* 0x000fc4000bf05270 */
[----:B------:R-:W-:Y:S01]  /*0940*/  UIMAD UR5, UR8, UR5, 0x89544 ;  /* 0x00089544080574a4 */ /* 0x000fe2000f8e0205 */
[CC--:B------:R-:W-:Y:S02]  /*0950*/  VIMNMX.U32 R25, PT, PT, R21.reuse, R36.reuse, PT ;  /* 0x0000002415197248 */ /* 0x0c0fe40003fe0000 */
[----:B------:R-:W-:Y:S02]  /*0960*/  VIMNMX.U32 R36, PT, PT, R21, R36, !PT ;  /* 0x0000002415247248 */ /* 0x000fe40007fe0000 */
[--C-:B0-----:R-:W-:Y:S01]  /*0970*/  SHF.R.U32.HI R2, RZ, 0x10, R26.reuse ;  /* 0x00000010ff027819 */ /* 0x101fe2000001161a */
[----:B------:R-:W-:Y:S01]  /*0980*/  VIADD R6, R6, UR5 ;  /* 0x0000000506067c36 */ /* 0x000fe20008000000 */
[----:B------:R-:W-:Y:S01]  /*0990*/  IADD3 R25, PT, PT, R33, R36, -R25 ;  /* 0x0000002421197210 */ /* 0x000fe20007ffe819 */
[----:B------:R-:W-:Y:S01]  /*09a0*/  VIADD R5, R5, UR5 ;  /* 0x0000000505057c36 */ /* 0x000fe20008000000 */
[----:B------:R-:W-:Y:S02]  /*09b0*/  SHF.R.U32.HI R33, RZ, 0x18, R26 ;  /* 0x00000018ff217819 */ /* 0x000fe4000001161a */
[----:B------:R-:W-:-:S02]  /*09c0*/  LOP3.LUT R3, R2, 0xff, RZ, 0xc0, !PT ;  /* 0x000000ff02037812 */ /* 0x000fc400078ec0ff */
[CC--:B------:R-:W-:Y:S02]  /*09d0*/  VIMNMX.U32 R36, PT, PT, R12.reuse, R33.reuse, PT ;  /* 0x000000210c247248 */ /* 0x0c0fe40003fe0000 */
[----:B------:R-:W-:Y:S02]  /*09e0*/  VIMNMX.U32 R33, PT, PT, R12, R33, !PT ;  /* 0x000000210c217248 */ /* 0x000fe40007fe0000 */
[----:B------:R-:W-:Y:S02]  /*09f0*/  VIMNMX R25, PT, PT, R25, 0xffff, PT ;  /* 0x0000ffff19197848 */ /* 0x000fe40003fe0100 */
[----:B------:R-:W-:Y:S02]  /*0a00*/  SHF.R.U32.HI R26, RZ, 0x8, R26 ;  /* 0x00000008ff1a7819 */ /* 0x000fe4000001161a */
[----:B------:R-:W-:Y:S02]  /*0a10*/  VIMNMX.U32 R2, PT, PT, R22, R3, PT ;  /* 0x0000000316027248 */ /* 0x000fe40003fe0000 */
[----:B------:R-:W-:-:S02]  /*0a20*/  IADD3 R25, PT, PT, R25, R33, -R36 ;  /* 0x0000002119197210 */ /* 0x000fc40007ffe824 */
[----:B------:R-:W-:Y:S02]  /*0a30*/  VIMNMX.U32 R3, PT, PT, R22, R3, !PT ;  /* 0x0000000316037248 */ /* 0x000fe40007fe0000 */
[----:B------:R-:W-:Y:S02]  /*0a40*/  LOP3.LUT R26, R26, 0xff, RZ, 0xc0, !PT ;  /* 0x000000ff1a1a7812 */ /* 0x000fe400078ec0ff */
[----:B------:R-:W-:Y:S02]  /*0a50*/  IADD3 R25, PT, PT, R25, R3, -R2 ;  /* 0x0000000319197210 */ /* 0x000fe40007ffe802 */
[CC--:B------:R-:W-:Y:S02]  /*0a60*/  VIMNMX.U32 R2, PT, PT, R23.reuse, R26.reuse, PT ;  /* 0x0000001a17027248 */ /* 0x0c0fe40003fe0000 */
[----:B------:R-:W-:-:S04]  /*0a70*/  VIMNMX.U32 R3, PT, PT, R23, R26, !PT ;  /* 0x0000001a17037248 */ /* 0x000fc80007fe0000 */
[----:B------:R-:W-:-:S04]  /*0a80*/  IADD3 R2, PT, PT, R25, R3, -R2 ;  /* 0x0000000319027210 */ /* 0x000fc80007ffe802 */
[----:B------:R-:W-:Y:S02]  /*0a90*/  VIMNMX R2, PT, PT, R2, 0xffff, PT ;  /* 0x0000ffff02027848 */ /* 0x000fe40003fe0100 */
        /* <DEDUP_REMOVED lines=9> */
[----:B------:R-:W-:-:S04]  /*0b30*/  VIMNMX.U32 R3, PT, PT, R24, R3, !PT ;  /* 0x0000000318037248 */ /* 0x000fc80007fe0000 */
[----:B------:R-:W-:Y:S02]  /*0b40*/  IADD3 R25, PT, PT, R25, R3, -R2 ;  /* 0x0000000319197210 */ /* 0x000fe40007ffe802 */
[CC--:B------:R-:W-:Y:S02]  /*0b50*/  VIMNMX.U32 R2, PT, PT, R7.reuse, R26.reuse, PT ;  /* 0x0000001a07027248 */ /* 0x0c0fe40003fe0000 */
[----:B------:R-:W-:Y:S02]  /*0b60*/  VIMNMX.U32 R3, PT, PT, R7, R26, !PT ;  /* 0x0000001a07037248 */ /* 0x000fe40007fe0000 */
[--C-:B---3--:R-:W-:Y:S02]  /*0b70*/  SHF.R.U32.HI R27, RZ, 0x18, R29.reuse ;  /* 0x00000018ff1b7819 */ /* 0x108fe4000001161d */
[----:B------:R-:W-:Y:S02]  /*0b80*/  IADD3 R2, PT, PT, R25, R3, -R2 ;  /* 0x0000000319027210 */ /* 0x000fe40007ffe802 */
[----:B------:R-:W-:-:S02]  /*0b90*/  SHF.R.U32.HI R25, RZ, 0x10, R29 ;  /* 0x00000010ff197819 */ /* 0x000fc4000001161d */
[CC--:B------:R-:W-:Y:S02]  /*0ba0*/  VIMNMX.U32 R3, PT, PT, R8.reuse, R27.reuse, PT ;  /* 0x0000001b08037248 */ /* 0x0c0fe40003fe0000 */
[----:B------:R-:W-:Y:S02]  /*0bb0*/  VIMNMX.U32 R27, PT, PT, R8, R27, !PT ;  /* 0x0000001b081b7248 */ /* 0x000fe40007fe0000 */
[----:B------:R-:W-:Y:S02]  /*0bc0*/  VIMNMX R2, PT, PT, R2, 0xffff, PT ;  /* 0x0000ffff02027848 */ /* 0x000fe40003fe0100 */
[----:B------:R-:W-:Y:S02]  /*0bd0*/  LOP3.LUT R25, R25, 0xff, RZ, 0xc0, !PT ;  /* 0x000000ff19197812 */ /* 0x000fe400078ec0ff */
[----:B------:R-:W-:Y:S02]  /*0be0*/  SHF.R.U32.HI R29, RZ, 0x8, R29 ;  /* 0x00000008ff1d7819 */ /* 0x000fe4000001161d */
[----:B------:R-:W-:-:S02]  /*0bf0*/  IADD3 R3, PT, PT, R2, R27, -R3 ;  /* 0x0000001b02037210 */ /* 0x000fc40007ffe803 */
[CC--:B------:R-:W-:Y:S02]  /*0c00*/  VIMNMX.U32 R2, PT, PT, R14.reuse, R25.reuse, PT ;  /* 0x000000190e027248 */ /* 0x0c0fe40003fe0000 */
[----:B------:R-:W-:Y:S02]  /*0c10*/  VIMNMX.U32 R25, PT, PT, R14, R25, !PT ;  /* 0x000000190e197248 */ /* 0x000fe40007fe0000 */
[----:B------:R-:W-:Y:S02]  /*0c20*/  LOP3.LUT R26, R29, 0xff, RZ, 0xc0, !PT ;  /* 0x000000ff1d1a7812 */ /* 0x000fe400078ec0ff */
[----:B------:R-:W-:Y:S02]  /*0c30*/  IADD3 R25, PT, PT, R3, R25, -R2 ;  /* 0x0000001903197210 */ /* 0x000fe40007ffe802 */
[CC--:B------:R-:W-:Y:S02]  /*0c40*/  VIMNMX.U32 R2, PT, PT, R15.reuse, R26.reuse, PT ;  /* 0x0000001a0f027248 */ /* 0x0c0fe40003fe0000 */
[----:B------:R-:W-:-:S02]  /*0c50*/  VIMNMX.U32 R3, PT, PT, R15, R26, !PT ;  /* 0x0000001a0f037248 */ /* 0x000fc40007fe0000 */
[----:B----4-:R-:W-:Y:S02]  /*0c60*/  SHF.R.U32.HI R26, RZ, 0x18, R30 ;  /* 0x00000018ff1a7819 */ /* 0x010fe4000001161e */
[----:B------:R-:W-:Y:S02]  /*0c70*/  IADD3 R2, PT, PT, R25, R3, -R2 ;  /* 0x0000000319027210 */ /* 0x000fe40007ffe802 */
[----:B------:R-:W-:Y:S02]  /*0c80*/  SHF.R.U32.HI R25, RZ, 0x10, R30 ;  /* 0x00000010ff197819 */ /* 0x000fe4000001161e */
[CC--:B------:R-:W-:Y:S02]  /*0c90*/  VIMNMX.U32 R3, PT, PT, R9.reuse, R26.reuse, PT ;  /* 0x0000001a09037248 */ /* 0x0c0fe40003fe0000 */
[----:B------:R-:W-:Y:S02]  /*0ca0*/  VIMNMX.U32 R26, PT, PT, R9, R26, !PT ;  /* 0x0000001a091a7248 */ /* 0x000fe40007fe0000 */
[----:B------:R-:W-:-:S02]  /*0cb0*/  VIMNMX R2, PT, PT, R2, 0xffff, PT ;  /* 0x0000ffff02027848 */ /* 0x000fc40003fe0100 */
[----:B------:R-:W-:Y:S02]  /*0cc0*/  LOP3.LUT R25, R25, 0xff, RZ, 0xc0, !PT ;  /* 0x000000ff19197812 */ /* 0x000fe400078ec0ff */
[----:B------:R-:W-:Y:S02]  /*0cd0*/  SHF.R.U32.HI R30, RZ, 0x8, R30 ;  /* 0x00000008ff1e7819 */ /* 0x000fe4000001161e */
[----:B------:R-:W-:Y:S02]  /*0ce0*/  IADD3 R3, PT, PT, R2, R26, -R3 ;  /* 0x0000001a02037210 */ /* 0x000fe40007ffe803 */
[CC--:B------:R-:W-:Y:S02]  /*0cf0*/  VIMNMX.U32 R2, PT, PT, R16.reuse, R25.reuse, PT ;  /* 0x0000001910027248 */ /* 0x0c0fe40003fe0000 */
[----:B------:R-:W-:Y:S02]  /*0d00*/  VIMNMX.U32 R25, PT, PT, R16, R25, !PT ;  /* 0x0000001910197248 */ /* 0x000fe40007fe0000 */
[----:B------:R-:W-:-:S02]  /*0d10*/  LOP3.LUT R30, R30, 0xff, RZ, 0xc0, !PT ;  /* 0x000000ff1e1e7812 */ /* 0x000fc400078ec0ff */
[----:B------:R-:W-:Y:S02]  /*0d20*/  IADD3 R25, PT, PT, R3, R25, -R2 ;  /* 0x0000001903197210 */ /* 0x000fe40007ffe802 */
[CC--:B------:R-:W-:Y:S02]  /*0d30*/  VIMNMX.U32 R2, PT, PT, R17.reuse, R30.reuse, PT ;  /* 0x0000001e11027248 */ /* 0x0c0fe40003fe0000 */
[----:B------:R-:W-:Y:S02]  /*0d40*/  VIMNMX.U32 R3, PT, PT, R17, R30, !PT ;  /* 0x0000001e11037248 */ /* 0x000fe40007fe0000 */
[----:B------:R-:W-:Y:S02]  /*0d50*/  SHF.R.U32.HI R27, RZ, 0x18, R28 ;  /* 0x00000018ff1b7819 */ /* 0x000fe4000001161c */
        /* <DEDUP_REMOVED lines=14> */
[--C-:B-----5:R-:W-:Y:S02]  /*0e40*/  SHF.R.U32.HI R26, RZ, 0x18, R31.reuse ;  /* 0x00000018ff1a7819 */ /* 0x120fe4000001161f */
        /* <DEDUP_REMOVED lines=20> */
[----:B------:R-:W-:Y:S02]  /*0f90*/  SHF.R.U32.HI R32, RZ, 0x8, R32 ;  /* 0x00000008ff207819 */ /* 0x000fe40000011620 */
[----:B------:R-:W-:Y:S02]  /*0fa0*/  LOP3.LUT R25, R25, 0xff, RZ, 0xc0, !PT ;  /* 0x000000ff19197812 */ /* 0x000fe400078ec0ff */
[----:B------:R-:W-:-:S02]  /*0fb0*/  IADD3 R27, PT, PT, R2, R27, -R3 ;  /* 0x0000001b021b7210 */ /* 0x000fc40007ffe803 */
[----:B------:R-:W-:Y:S02]  /*0fc0*/  LOP3.LUT R32, R32, 0xff, RZ, 0xc0, !PT ;  /* 0x000000ff20207812 */ /* 0x000fe400078ec0ff */
[CC--:B------:R-:W-:Y:S02]  /*0fd0*/  VIMNMX.U32 R2, PT, PT, R22.reuse, R25.reuse, PT ;  /* 0x0000001916027248 */ /* 0x0c0fe40003fe0000 */
[----:B------:R-:W-:Y:S02]  /*0fe0*/  VIMNMX.U32 R25, PT, PT, R22, R25, !PT ;  /* 0x0000001916197248 */ /* 0x000fe40007fe0000 */
[-C--:B------:R-:W-:Y:S02]  /*0ff0*/  VIMNMX.U32 R3, PT, PT, R23, R32.reuse, PT ;  /* 0x0000002017037248 */ /* 0x080fe40003fe0000 */
[----:B------:R-:W-:Y:S02]  /*1000*/  IADD3 R2, PT, PT, R27, R25, -R2 ;  /* 0x000000191b027210 */ /* 0x000fe40007ffe802 */
[----:B------:R-:W-:-:S02]  /*1010*/  VIMNMX.U32 R32, PT, PT, R23, R32, !PT ;  /* 0x0000002017207248 */ /* 0x000fc40007fe0000 */
[--C-:B------:R-:W-:Y:S02]  /*1020*/  SHF.R.U32.HI R26, RZ, 0x18, R34.reuse ;  /* 0x00000018ff1a7819 */ /* 0x100fe40000011622 */
        /* <DEDUP_REMOVED lines=13> */
[----:B------:R-:W-:-:S04]  /*1100*/  VIMNMX.U32 R3, PT, PT, R7, R34, !PT ;  /* 0x0000002207037248 */ /* 0x000fc80007fe0000 */
[----:B------:R-:W-:-:S04]  /*1110*/  IADD3 R27, PT, PT, R27, R3, -R2 ;  /* 0x000000031b1b7210 */ /* 0x000fc80007ffe802 */
[----:B------:R-:W-:Y:S01]  /*1120*/  VIMNMX R27, PT, PT, R27, 0xffff, PT ;  /* 0x0000ffff1b1b7848 */ /* 0x000fe20003fe0100 */
[----:B------:R-:W-:Y:S06]  /*1130*/  BRA.U UP0, `(.L_x_0) ;  /* 0xfffffff100cc7547 */ /* 0x000fec000b83ffff */
[----:B------:R-:W-:Y:S01]  /*1140*/  IMAD.MOV.U32 R3, RZ, RZ, 0x640 ;  /* 0x00000640ff037424 */ /* 0x000fe200078e00ff */
[----:B------:R-:W0:Y:S03]  /*1150*/  LDCU.64 UR4, c[0x0][0x398] ;  /* 0x00007300ff0477ac */ /* 0x000e260008000a00 */
[----:B------:R-:W-:-:S05]  /*1160*/  IMAD R3, R0, R3, 0xc800 ;  /* 0x0000c80000037424 */ /* 0x000fca00078e0203 */
[----:B------:R-:W-:-:S04]  /*1170*/  IADD3 R4, P0, PT, R4, R3, RZ ;  /* 0x0000000304047210 */ /* 0x000fc80007f1e0ff */
[----:B------:R-:W-:Y:S01]  /*1180*/  LEA.HI.X.SX32 R3, R3, RZ, 0x1, P0 ;  /* 0x000000ff03037211 */ /* 0x000fe200000f0eff */
[----:B------:R-:W-:-:S03]  /*1190*/  IMAD.SHL.U32 R7, R4, 0x4, RZ ;  /* 0x0000000404077824 */ /* 0x000fc600078e00ff */
[----:B------:R-:W-:Y:S02]  /*11a0*/  SHF.L.U64.HI R6, R4, 0x2, R3 ;  /* 0x0000000204067819 */ /* 0x000fe40000010203 */
[----:B0-----:R-:W-:-:S04]  /*11b0*/  IADD3 R2, P0, PT, R7, UR4, RZ ;  /* 0x0000000407027c10 */ /* 0x001fc8000ff1e0ff */
[----:B------:R-:W-:-:S05]  /*11c0*/  IADD3.X R3, PT, PT, R6, UR5, RZ, P0, !PT ;  /* 0x0000000506037c10 */ /* 0x000fca00087fe4ff */
[----:B------:R-:W2:Y:S01]  /*11d0*/  LDG.E R0, desc[UR6][R2.64+0x80] ;  /* 0x0000800602007981 */ /* 0x000ea2000c1e1900 */
[----:B------:R-:W-:-:S04]  /*11e0*/  VIMNMX R5, PT, PT, R27, 0x89, !PT ;  /* 0x000000891b057848 */ /* 0x000fc80007fe0100 */
[----:B--2---:R-:W-:-:S13]  /*11f0*/  ISETP.GE.AND P0, PT, R5, R0, PT ;  /* 0x000000000500720c */ /* 0x004fda0003f06270 */
[----:B------:R-:W0:Y:S01]  /*1200*/  @!P0 LDC.64 R4, c[0x0][0x390] ;  /* 0x0000e400ff048b82 */ /* 0x000e220000000a00 */
[----:B------:R-:W-:Y:S01]  /*1210*/  @!P0 STG.E desc[UR6][R2.64+0x80], R27 ;  /* 0x0000801b02008986 */ /* 0x000fe2000c101906 */
[----:B0-----:R-:W-:Y:S01]  /*1220*/  @!P0 IADD3 R4, P1, PT, R7, R4, RZ ;  /* 0x0000000407048210 */ /* 0x001fe20007f3e0ff */
[----:B------:R-:W-:-:S04]  /*1230*/  IMAD.U32 R7, RZ, RZ, UR8 ;  /* 0x00000008ff077e24 */ /* 0x000fc8000f8e00ff */
[----:B------:R-:W-:-:S05]  /*1240*/  @!P0 IMAD.X R5, R6, 0x1, R5, P1 ;  /* 0x0000000106058824 */ /* 0x000fca00008e0605 */
[----:B------:R-:W-:Y:S01]  /*1250*/  @!P0 STG.E desc[UR6][R4.64+0x80], R7 ;  /* 0x0000800704008986 */ /* 0x000fe2000c101906 */
[----:B------:R-:W-:Y:S06]  /*1260*/  BAR.SYNC.DEFER_BLOCKING 0x0 ;  /* 0x0000000000007b1d */ /* 0x000fec0000010000 */
[----:B------:R-:W-:Y:S05]  /*1270*/  EXIT ;  /* 0x000000000000794d */ /* 0x000fea0003800000 */
.L_x_1:
[----:B------:R-:W-:-:S00]  /*1280*/  BRA `(.L_x_1) ;  /* 0xfffffffc00fc7947 */ /* 0x000fc0000383ffff */
[----:B------:R-:W-:-:S00]  /*1290*/  NOP ;  /* 0x0000000000007918 */ /* 0x000fc00000000000 */
        /* <DEDUP_REMOVED lines=14> */
.L_x_2:


//--------------------- .nv.shared.reserved.0     --------------------------
	.section	.nv.shared.reserved.0,"aw",@nobits
	.weak		__nv_reservedSMEM_offset_0_alias
	.size		__nv_reservedSMEM_offset_0_alias, 0, 64
	.other		__nv_reservedSMEM_offset_0_alias,@"STO_CUDA_RESERVED_SHARED STV_DEFAULT"
__nv_reservedSMEM_offset_0_alias:
	.zero		0
	.zero		64


//--------------------- .nv.constant0._Z6gdepthiPiS_S_ --------------------------
	.section	.nv.constant0._Z6gdepthiPiS_S_,"a",@progbits
	.sectionflags	@""
	.align	4
.nv.constant0._Z6gdepthiPiS_S_:
	.zero		928


//--------------------- SYMBOLS --------------------------

	.type		.nv.reservedSmem.offset0,@object
	.size		.nv.reservedSmem.offset0,0x4
